//
// Generated by NVIDIA NVVM Compiler
//
// Compiler Build ID: CL-36424714
// Cuda compilation tools, release 13.0, V13.0.88
// Based on NVVM 20.0.0
//

.version 9.0
.target sm_100
.address_size 64

	// .globl	_Z3fooPc
.extern .shared .align 16 .b8 cuda_shared_memory[];

.visible .entry _Z3fooPc(
	.param .u64 .ptr .align 1 _Z3fooPc_param_0
)
{
	.reg .b16 	%rs<65>;
	.reg .b64 	%rd<3>;

	ld.param.u64 	%rd1, [_Z3fooPc_param_0];
	cvta.to.global.u64 	%rd2, %rd1;
	mov.b16 	%rs1, 48;
	st.shared.u8 	[cuda_shared_memory], %rs1;
	bar.sync 	0;
	ld.shared.u8 	%rs2, [cuda_shared_memory];
	st.global.u8 	[%rd2], %rs2;
	mov.b16 	%rs3, 49;
	st.shared.u8 	[cuda_shared_memory+1], %rs3;
	bar.sync 	0;
	ld.shared.u8 	%rs4, [cuda_shared_memory+1];
	st.global.u8 	[%rd2+1], %rs4;
	mov.b16 	%rs5, 50;
	st.shared.u8 	[cuda_shared_memory+2], %rs5;
	bar.sync 	0;
	ld.shared.u8 	%rs6, [cuda_shared_memory+2];
	st.global.u8 	[%rd2+2], %rs6;
	mov.b16 	%rs7, 51;
	st.shared.u8 	[cuda_shared_memory+3], %rs7;
	bar.sync 	0;
	ld.shared.u8 	%rs8, [cuda_shared_memory+3];
	st.global.u8 	[%rd2+3], %rs8;
	mov.b16 	%rs9, 52;
	st.shared.u8 	[cuda_shared_memory+4], %rs9;
	bar.sync 	0;
	ld.shared.u8 	%rs10, [cuda_shared_memory+4];
	st.global.u8 	[%rd2+4], %rs10;
	mov.b16 	%rs11, 53;
	st.shared.u8 	[cuda_shared_memory+5], %rs11;
	bar.sync 	0;
	ld.shared.u8 	%rs12, [cuda_shared_memory+5];
	st.global.u8 	[%rd2+5], %rs12;
	mov.b16 	%rs13, 54;
	st.shared.u8 	[cuda_shared_memory+6], %rs13;
	bar.sync 	0;
	ld.shared.u8 	%rs14, [cuda_shared_memory+6];
	st.global.u8 	[%rd2+6], %rs14;
	mov.b16 	%rs15, 55;
	st.shared.u8 	[cuda_shared_memory+7], %rs15;
	bar.sync 	0;
	ld.shared.u8 	%rs16, [cuda_shared_memory+7];
	st.global.u8 	[%rd2+7], %rs16;
	mov.b16 	%rs17, 56;
	st.shared.u8 	[cuda_shared_memory+8], %rs17;
	bar.sync 	0;
	ld.shared.u8 	%rs18, [cuda_shared_memory+8];
	st.global.u8 	[%rd2+8], %rs18;
	mov.b16 	%rs19, 57;
	st.shared.u8 	[cuda_shared_memory+9], %rs19;
	bar.sync 	0;
	ld.shared.u8 	%rs20, [cuda_shared_memory+9];
	st.global.u8 	[%rd2+9], %rs20;
	mov.b16 	%rs21, 58;
	st.shared.u8 	[cuda_shared_memory+10], %rs21;
	bar.sync 	0;
	ld.shared.u8 	%rs22, [cuda_shared_memory+10];
	st.global.u8 	[%rd2+10], %rs22;
	mov.b16 	%rs23, 59;
	st.shared.u8 	[cuda_shared_memory+11], %rs23;
	bar.sync 	0;
	ld.shared.u8 	%rs24, [cuda_shared_memory+11];
	st.global.u8 	[%rd2+11], %rs24;
	mov.b16 	%rs25, 60;
	st.shared.u8 	[cuda_shared_memory+12], %rs25;
	bar.sync 	0;
	ld.shared.u8 	%rs26, [cuda_shared_memory+12];
	st.global.u8 	[%rd2+12], %rs26;
	mov.b16 	%rs27, 61;
	st.shared.u8 	[cuda_shared_memory+13], %rs27;
	bar.sync 	0;
	ld.shared.u8 	%rs28, [cuda_shared_memory+13];
	st.global.u8 	[%rd2+13], %rs28;
	mov.b16 	%rs29, 62;
	st.shared.u8 	[cuda_shared_memory+14], %rs29;
	bar.sync 	0;
	ld.shared.u8 	%rs30, [cuda_shared_memory+14];
	st.global.u8 	[%rd2+14], %rs30;
	mov.b16 	%rs31, 63;
	st.shared.u8 	[cuda_shared_memory+15], %rs31;
	bar.sync 	0;
	ld.shared.u8 	%rs32, [cuda_shared_memory+15];
	st.global.u8 	[%rd2+15], %rs32;
	mov.b16 	%rs33, 64;
	st.shared.u8 	[cuda_shared_memory+16], %rs33;
	bar.sync 	0;
	ld.shared.u8 	%rs34, [cuda_shared_memory+16];
	st.global.u8 	[%rd2+16], %rs34;
	mov.b16 	%rs35, 65;
	st.shared.u8 	[cuda_shared_memory+17], %rs35;
	bar.sync 	0;
	ld.shared.u8 	%rs36, [cuda_shared_memory+17];
	st.global.u8 	[%rd2+17], %rs36;
	mov.b16 	%rs37, 66;
	st.shared.u8 	[cuda_shared_memory+18], %rs37;
	bar.sync 	0;
	ld.shared.u8 	%rs38, [cuda_shared_memory+18];
	st.global.u8 	[%rd2+18], %rs38;
	mov.b16 	%rs39, 67;
	st.shared.u8 	[cuda_shared_memory+19], %rs39;
	bar.sync 	0;
	ld.shared.u8 	%rs40, [cuda_shared_memory+19];
	st.global.u8 	[%rd2+19], %rs40;
	mov.b16 	%rs41, 68;
	st.shared.u8 	[cuda_shared_memory+20], %rs41;
	bar.sync 	0;
	ld.shared.u8 	%rs42, [cuda_shared_memory+20];
	st.global.u8 	[%rd2+20], %rs42;
	mov.b16 	%rs43, 69;
	st.shared.u8 	[cuda_shared_memory+21], %rs43;
	bar.sync 	0;
	ld.shared.u8 	%rs44, [cuda_shared_memory+21];
	st.global.u8 	[%rd2+21], %rs44;
	mov.b16 	%rs45, 70;
	st.shared.u8 	[cuda_shared_memory+22], %rs45;
	bar.sync 	0;
	ld.shared.u8 	%rs46, [cuda_shared_memory+22];
	st.global.u8 	[%rd2+22], %rs46;
	mov.b16 	%rs47, 71;
	st.shared.u8 	[cuda_shared_memory+23], %rs47;
	bar.sync 	0;
	ld.shared.u8 	%rs48, [cuda_shared_memory+23];
	st.global.u8 	[%rd2+23], %rs48;
	mov.b16 	%rs49, 72;
	st.shared.u8 	[cuda_shared_memory+24], %rs49;
	bar.sync 	0;
	ld.shared.u8 	%rs50, [cuda_shared_memory+24];
	st.global.u8 	[%rd2+24], %rs50;
	mov.b16 	%rs51, 73;
	st.shared.u8 	[cuda_shared_memory+25], %rs51;
	bar.sync 	0;
	ld.shared.u8 	%rs52, [cuda_shared_memory+25];
	st.global.u8 	[%rd2+25], %rs52;
	mov.b16 	%rs53, 74;
	st.shared.u8 	[cuda_shared_memory+26], %rs53;
	bar.sync 	0;
	ld.shared.u8 	%rs54, [cuda_shared_memory+26];
	st.global.u8 	[%rd2+26], %rs54;
	mov.b16 	%rs55, 75;
	st.shared.u8 	[cuda_shared_memory+27], %rs55;
	bar.sync 	0;
	ld.shared.u8 	%rs56, [cuda_shared_memory+27];
	st.global.u8 	[%rd2+27], %rs56;
	mov.b16 	%rs57, 76;
	st.shared.u8 	[cuda_shared_memory+28], %rs57;
	bar.sync 	0;
	ld.shared.u8 	%rs58, [cuda_shared_memory+28];
	st.global.u8 	[%rd2+28], %rs58;
	mov.b16 	%rs59, 77;
	st.shared.u8 	[cuda_shared_memory+29], %rs59;
	bar.sync 	0;
	ld.shared.u8 	%rs60, [cuda_shared_memory+29];
	st.global.u8 	[%rd2+29], %rs60;
	mov.b16 	%rs61, 78;
	st.shared.u8 	[cuda_shared_memory+30], %rs61;
	bar.sync 	0;
	ld.shared.u8 	%rs62, [cuda_shared_memory+30];
	st.global.u8 	[%rd2+30], %rs62;
	mov.b16 	%rs63, 79;
	st.shared.u8 	[cuda_shared_memory+31], %rs63;
	bar.sync 	0;
	ld.shared.u8 	%rs64, [cuda_shared_memory+31];
	st.global.u8 	[%rd2+31], %rs64;
	ret;

}


// ===== COMPILED SASS (sm_100) =====

	.target	sm_100

	.elftype	@"ET_EXEC"


//--------------------- .note.nv.tkinfo           --------------------------
	.section	.note.nv.tkinfo,"",@"SHT_NOTE"
	.sectionflags	@"SHF_NOTE_NV_TKINFO"
	.tkinfo
        /*0018*/ 	.word	0x00000002
        /*0030*/ 	.string	""
        /*0030*/ 	.string	"ptxas"
        /*0030*/ 	.string	"Cuda compilation tools, release 13.0, V13.0.88"
        /*0030*/ 	.string	"Build cuda_13.0.r13.0/compiler.36424714_0"
        /*0030*/ 	.string	"-arch sm_100 -m 64 "



//--------------------- .note.nv.cuinfo           --------------------------
	.section	.note.nv.cuinfo,"",@"SHT_NOTE"
	.sectionflags	@"SHF_NOTE_NV_CUINFO"
        /*0018*/ 	.short	0x0002
        /*001a*/ 	.short	0x0064
        /*001c*/ 	.short	0x0082
	.zero		2


//--------------------- .nv.info                  --------------------------
	.section	.nv.info,"",@"SHT_CUDA_INFO"
	.align	4


	//----- nvinfo : EIATTR_REGCOUNT
	.align		4
        /*0000*/ 	.byte	0x04, 0x2f
        /*0002*/ 	.short	(.L_1 - .L_0)
	.align		4
.L_0:
        /*0004*/ 	.word	index@(_Z3fooPc)
        /*0008*/ 	.word	0x0000000c


	//----- nvinfo : EIATTR_FRAME_SIZE
	.align		4
.L_1:
        /*000c*/ 	.byte	0x04, 0x11
        /*000e*/ 	.short	(.L_3 - .L_2)
	.align		4
.L_2:
        /*0010*/ 	.word	index@(_Z3fooPc)
        /*0014*/ 	.word	0x00000000


	//----- nvinfo : EIATTR_MIN_STACK_SIZE
	.align		4
.L_3:
        /*0018*/ 	.byte	0x04, 0x12
        /*001a*/ 	.short	(.L_5 - .L_4)
	.align		4
.L_4:
        /*001c*/ 	.word	index@(_Z3fooPc)
        /*0020*/ 	.word	0x00000000
.L_5:


//--------------------- .nv.compat                --------------------------
	.section	.nv.compat,"",@"SHT_CUDA_COMPAT_INFO"
	.align	4
        /*0000*/ 	.byte	0x02, 0x09, 0x00, 0x00, 0x02, 0x02, 0x01, 0x00, 0x02, 0x05, 0x05, 0x00, 0x03, 0x07, 0x01, 0x01
        /*0010*/ 	.byte	0x02, 0x03, 0x00, 0x00, 0x02, 0x06, 0x01, 0x00, 0x04, 0x0b, 0x08, 0x00, 0x09, 0x00, 0x00, 0x00
        /*0020*/ 	.byte	0x00, 0x00, 0x00, 0x00


//--------------------- .nv.info._Z3fooPc         --------------------------
	.section	.nv.info._Z3fooPc,"",@"SHT_CUDA_INFO"
	.sectionflags	@""
	.align	4


	//----- nvinfo : EIATTR_CUDA_API_VERSION
	.align		4
        /*0000*/ 	.byte	0x04, 0x37
        /*0002*/ 	.short	(.L_7 - .L_6)
.L_6:
        /*0004*/ 	.word	0x00000082


	//----- nvinfo : EIATTR_KPARAM_INFO
	.align		4
.L_7:
        /*0008*/ 	.byte	0x04, 0x17
        /*000a*/ 	.short	(.L_9 - .L_8)
.L_8:
        /*000c*/ 	.word	0x00000000
        /*0010*/ 	.short	0x0000
        /*0012*/ 	.short	0x0000
        /*0014*/ 	.byte	0x00, 0xf5, 0x21, 0x00


	//----- nvinfo : EIATTR_SPARSE_MMA_MASK
	.align		4
.L_9:
        /*0018*/ 	.byte	0x03, 0x50
        /*001a*/ 	.short	0x0000


	//----- nvinfo : EIATTR_MAXREG_COUNT
	.align		4
        /*001c*/ 	.byte	0x03, 0x1b
        /*001e*/ 	.short	0x00ff


	//----- nvinfo : EIATTR_NUM_BARRIERS
	.align		4
        /*0020*/ 	.byte	0x02, 0x4c
        /*0022*/ 	.byte	0x01
	.zero		1


	//----- nvinfo : EIATTR_MERCURY_ISA_VERSION
	.align		4
        /*0024*/ 	.byte	0x03, 0x5f
        /*0026*/ 	.short	0x0101


	//----- nvinfo : EIATTR_VRC_CTA_INIT_COUNT
	.align		4
        /*0028*/ 	.byte	0x02, 0x4a
	.zero		1
	.zero		1


	//----- nvinfo : EIATTR_EXIT_INSTR_OFFSETS
	.align		4
        /*002c*/ 	.byte	0x04, 0x1c
        /*002e*/ 	.short	(.L_11 - .L_10)


	//   ....[0]....
.L_10:
        /*0030*/ 	.word	0x00000c30


	//----- nvinfo : EIATTR_CBANK_PARAM_SIZE
	.align		4
.L_11:
        /*0034*/ 	.byte	0x03, 0x19
        /*0036*/ 	.short	0x0008


	//----- nvinfo : EIATTR_PARAM_CBANK
	.align		4
        /*0038*/ 	.byte	0x04, 0x0a
        /*003a*/ 	.short	(.L_13 - .L_12)
	.align		4
.L_12:
        /*003c*/ 	.word	index@(.nv.constant0._Z3fooPc)
        /*0040*/ 	.short	0x0380
        /*0042*/ 	.short	0x0008


	//----- nvinfo : EIATTR_SW_WAR
	.align		4
.L_13:
        /*0044*/ 	.byte	0x04, 0x36
        /*0046*/ 	.short	(.L_15 - .L_14)
.L_14:
        /*0048*/ 	.word	0x00000008
.L_15:


//--------------------- .nv.callgraph             --------------------------
	.section	.nv.callgraph,"",@"SHT_CUDA_CALLGRAPH"
	.align	4
	.sectionentsize	8
	.align		4
        /*0000*/ 	.word	0x00000000
	.align		4
        /*0004*/ 	.word	0xffffffff
	.align		4
        /*0008*/ 	.word	0x00000000
	.align		4
        /*000c*/ 	.word	0xfffffffe
	.align		4
        /*0010*/ 	.word	0x00000000
	.align		4
        /*0014*/ 	.word	0xfffffffd
	.align		4
        /*0018*/ 	.word	0x00000000
	.align		4
        /*001c*/ 	.word	0xfffffffc


//--------------------- .text._Z3fooPc            --------------------------
	.section	.text._Z3fooPc,"ax",@progbits
	.align	128
        .global         _Z3fooPc
        .type           _Z3fooPc,@function
        .size           _Z3fooPc,(.L_x_1 - _Z3fooPc)
        .other          _Z3fooPc,@"STO_CUDA_ENTRY STV_DEFAULT"
_Z3fooPc:
.text._Z3fooPc:
[----:B------:R-:W-:Y:S08]  /*0000*/  LDC R1, c[0x0][0x37c] ;  /* 0x0000df00ff017b82 */ /* 0x000ff00000000800 */
[----:B------:R-:W0:Y:S01]  /*0010*/  S2UR UR5, SR_CgaCtaId ;  /* 0x00000000000579c3 */ /* 0x000e220000008800 */
[----:B------:R-:W-:Y:S01]  /*0020*/  UMOV UR4, 0x400 ;  /* 0x0000040000047882 */ /* 0x000fe20000000000 */
[----:B------:R-:W-:Y:S01]  /*0030*/  IMAD.MOV.U32 R0, RZ, RZ, 0x30 ;  /* 0x00000030ff007424 */ /* 0x000fe200078e00ff */
[----:B------:R-:W1:Y:S01]  /*0040*/  LDCU.64 UR6, c[0x0][0x358] ;  /* 0x00006b00ff0677ac */ /* 0x000e620008000a00 */
[----:B------:R-:W-:-:S02]  /*0050*/  IMAD.MOV.U32 R4, RZ, RZ, 0x31 ;  /* 0x00000031ff047424 */ /* 0x000fc400078e00ff */
[----:B------:R-:W-:Y:S02]  /*0060*/  IMAD.MOV.U32 R6, RZ, RZ, 0x33 ;  /* 0x00000033ff067424 */ /* 0x000fe400078e00ff */
[----:B------:R-:W1:Y:S01]  /*0070*/  LDC.64 R2, c[0x0][0x380] ;  /* 0x0000e000ff027b82 */ /* 0x000e620000000a00 */
[----:B0-----:R-:W-:-:S09]  /*0080*/  ULEA UR4, UR5, UR4, 0x18 ;  /* 0x0000000405047291 */ /* 0x001fd2000f8ec0ff */
[----:B------:R0:W-:Y:S01]  /*0090*/  STS.U8 [UR4], R0 ;  /* 0x00000000ff007988 */ /* 0x0001e20008000004 */
[----:B------:R-:W-:Y:S01]  /*00a0*/  BAR.SYNC.DEFER_BLOCKING 0x0 ;  /* 0x0000000000007b1d */ /* 0x000fe20000010000 */
[----:B0-----:R-:W-:-:S05]  /*00b0*/  IMAD.MOV.U32 R0, RZ, RZ, 0x32 ;  /* 0x00000032ff007424 */ /* 0x001fca00078e00ff */
[----:B------:R-:W1:Y:S04]  /*00c0*/  LDS.U8 R5, [UR4] ;  /* 0x00000004ff057984 */ /* 0x000e680008000000 */
[----:B------:R0:W-:Y:S02]  /*00d0*/  STS.U8 [UR4+0x1], R4 ;  /* 0x00000104ff007988 */ /* 0x0001e40008000004 */
[----:B0-----:R-:W-:Y:S01]  /*00e0*/  PRMT R4, R6, 0x7610, R4 ;  /* 0x0000761006047816 */ /* 0x001fe20000000004 */
[----:B------:R-:W-:Y:S01]  /*00f0*/  IMAD.MOV.U32 R6, RZ, RZ, 0x34 ;  /* 0x00000034ff067424 */ /* 0x000fe200078e00ff */
[----:B-1----:R-:W-:Y:S01]  /*0100*/  STG.E.U8 desc[UR6][R2.64], R5 ;  /* 0x0000000502007986 */ /* 0x002fe2000c101106 */
[----:B------:R-:W-:Y:S06]  /*0110*/  BAR.SYNC.DEFER_BLOCKING 0x0 ;  /* 0x0000000000007b1d */ /* 0x000fec0000010000 */
[----:B------:R-:W0:Y:S04]  /*0120*/  LDS.U8 R7, [UR4+0x1] ;  /* 0x00000104ff077984 */ /* 0x000e280008000000 */
[----:B------:R1:W-:Y:S02]  /*0130*/  STS.U8 [UR4+0x2], R0 ;  /* 0x00000200ff007988 */ /* 0x0003e40008000004 */
[----:B-1----:R-:W-:Y:S01]  /*0140*/  PRMT R0, R6, 0x7610, R0 ;  /* 0x0000761006007816 */ /* 0x002fe20000000000 */
[----:B------:R-:W-:Y:S01]  /*0150*/  IMAD.MOV.U32 R6, RZ, RZ, 0x35 ;  /* 0x00000035ff067424 */ /* 0x000fe200078e00ff */
[----:B0-----:R-:W-:Y:S01]  /*0160*/  STG.E.U8 desc[UR6][R2.64+0x1], R7 ;  /* 0x0000010702007986 */ /* 0x001fe2000c101106 */
        /* <DEDUP_REMOVED lines=28> */
[----:B------:R-:W-:Y:S01]  /*0330*/  HFMA2 R6, -RZ, RZ, 0, 3.45706939697265625e-06 ;  /* 0x0000003aff067431 */ /* 0x000fe200000001ff */
        /* <DEDUP_REMOVED lines=46> */
[----:B-1----:R-:W-:-:S02]  /*0620*/  PRMT R4, R6, 0x7610, R4 ;  /* 0x0000761006047816 */ /* 0x002fc40000000004 */
[----:B------:R-:W-:Y:S01]  /*0630*/  MOV R6, 0x42 ;  /* 0x0000004200067802 */ /* 0x000fe20000000f00 */
        /* <DEDUP_REMOVED lines=47> */
[----:B------:R-:W-:Y:S01]  /*0930*/  HFMA2 R6, -RZ, RZ, 0, 4.41074371337890625e-06 ;  /* 0x0000004aff067431 */ /* 0x000fe200000001ff */
        /* <DEDUP_REMOVED lines=35> */
[----:B0-----:R-:W-:Y:S01]  /*0b70*/  STG.E.U8 desc[UR6][R2.64+0x1c], R7 ;  /* 0x00001c0702007986 */ /* 0x001fe2000c101106 */
[----:B------:R-:W-:Y:S06]  /*0b80*/  BAR.SYNC.DEFER_BLOCKING 0x0 ;  /* 0x0000000000007b1d */ /* 0x000fec0000010000 */
[----:B------:R-:W0:Y:S04]  /*0b90*/  LDS.U8 R9, [UR4+0x1d] ;  /* 0x00001d04ff097984 */ /* 0x000e280008000000 */
[----:B------:R-:W-:Y:S04]  /*0ba0*/  STS.U8 [UR4+0x1e], R0 ;  /* 0x00001e00ff007988 */ /* 0x000fe80008000004 */
[----:B0-----:R-:W-:Y:S01]  /*0bb0*/  STG.E.U8 desc[UR6][R2.64+0x1d], R9 ;  /* 0x00001d0902007986 */ /* 0x001fe2000c101106 */
[----:B------:R-:W-:Y:S06]  /*0bc0*/  BAR.SYNC.DEFER_BLOCKING 0x0 ;  /* 0x0000000000007b1d */ /* 0x000fec0000010000 */
[----:B------:R-:W0:Y:S04]  /*0bd0*/  LDS.U8 R5, [UR4+0x1e] ;  /* 0x00001e04ff057984 */ /* 0x000e280008000000 */
[----:B------:R-:W-:Y:S04]  /*0be0*/  STS.U8 [UR4+0x1f], R4 ;  /* 0x00001f04ff007988 */ /* 0x000fe80008000004 */
[----:B0-----:R-:W-:Y:S01]  /*0bf0*/  STG.E.U8 desc[UR6][R2.64+0x1e], R5 ;  /* 0x00001e0502007986 */ /* 0x001fe2000c101106 */
[----:B------:R-:W-:Y:S06]  /*0c00*/  BAR.SYNC.DEFER_BLOCKING 0x0 ;  /* 0x0000000000007b1d */ /* 0x000fec0000010000 */
[----:B------:R-:W0:Y:S04]  /*0c10*/  LDS.U8 R7, [UR4+0x1f] ;  /* 0x00001f04ff077984 */ /* 0x000e280008000000 */
[----:B0-----:R-:W-:Y:S01]  /*0c20*/  STG.E.U8 desc[UR6][R2.64+0x1f], R7 ;  /* 0x00001f0702007986 */ /* 0x001fe2000c101106 */
[----:B------:R-:W-:Y:S05]  /*0c30*/  EXIT ;  /* 0x000000000000794d */ /* 0x000fea0003800000 */
.L_x_0:
[----:B------:R-:W-:-:S00]  /*0c40*/  BRA `(.L_x_0) ;  /* 0xfffffffc00fc7947 */ /* 0x000fc0000383ffff */
[----:B------:R-:W-:-:S00]  /*0c50*/  NOP ;  /* 0x0000000000007918 */ /* 0x000fc00000000000 */
        /* <DEDUP_REMOVED lines=10> */
.L_x_1:


//--------------------- .nv.shared._Z3fooPc       --------------------------
	.section	.nv.shared._Z3fooPc,"aw",@nobits
	.sectionflags	@""
	.align	16
	.zero		1024


//--------------------- .nv.shared.reserved.0     --------------------------
	.section	.nv.shared.reserved.0,"aw",@nobits
	.weak		__nv_reservedSMEM_offset_0_alias
	.size		__nv_reservedSMEM_offset_0_alias, 0, 64
	.other		__nv_reservedSMEM_offset_0_alias,@"STO_CUDA_RESERVED_SHARED STV_DEFAULT"
__nv_reservedSMEM_offset_0_alias:
	.zero		0
	.zero		64


//--------------------- .nv.constant0._Z3fooPc    --------------------------
	.section	.nv.constant0._Z3fooPc,"a",@progbits
	.sectionflags	@""
	.align	4
.nv.constant0._Z3fooPc:
	.zero		904


//--------------------- SYMBOLS --------------------------

	.type		.nv.reservedSmem.offset0,@object
	.size		.nv.reservedSmem.offset0,0x4
	.type		.nv.reservedSmem.cap,@object
	.size		.nv.reservedSmem.cap,0x4
